	.headerflags	@"EF_CUDA_TEXMODE_UNIFIED EF_CUDA_64BIT_ADDRESS EF_CUDA_ACCELERATORS EF_CUDA_SM90 EF_CUDA_VIRTUAL_SM(EF_CUDA_SM90)"
	.elftype	@"ET_EXEC"


//--------------------- .nv.info                  --------------------------
	.section	.nv.info,"",@"SHT_CUDA_INFO"
	.align	4


	//----- nvinfo : EIATTR_REGCOUNT
	.align		4
        /*0000*/ 	.byte	0x04, 0x2f
        /*0002*/ 	.short	(.L_3 - .L_2)
	.align		4
.L_2:
        /*0004*/ 	.word	index@(triton_poi_fused__native_batch_norm_legit_no_training_add_convolution_native_batch_norm_backward_relu_32)
        /*0008*/ 	.word	0x00000024


	//----- nvinfo : EIATTR_MIN_STACK_SIZE
	.align		4
.L_3:
        /*000c*/ 	.byte	0x04, 0x12
        /*000e*/ 	.short	(.L_5 - .L_4)
	.align		4
.L_4:
        /*0010*/ 	.word	index@(triton_poi_fused__native_batch_norm_legit_no_training_add_convolution_native_batch_norm_backward_relu_32)
        /*0014*/ 	.word	0x00000000


	//----- nvinfo : EIATTR_FRAME_SIZE
	.align		4
.L_5:
        /*0018*/ 	.byte	0x04, 0x11
        /*001a*/ 	.short	(.L_7 - .L_6)
	.align		4
.L_6:
        /*001c*/ 	.word	index@(triton_poi_fused__native_batch_norm_legit_no_training_add_convolution_native_batch_norm_backward_relu_32)
        /*0020*/ 	.word	0x00000000


	//----- nvinfo : EIATTR_MIN_STACK_SIZE
	.align		4
.L_7:
        /*0024*/ 	.byte	0x04, 0x12
        /*0026*/ 	.short	(.L_9 - .L_8)
	.align		4
.L_8:
        /*0028*/ 	.word	index@(triton_poi_fused__native_batch_norm_legit_no_training_add_convolution_native_batch_norm_backward_relu_32)
        /*002c*/ 	.word	0x00000000
.L_9:


//--------------------- .nv.info.triton_poi_fused__native_batch_norm_legit_no_training_add_convolution_native_batch_norm_backward_relu_32 --------------------------
	.section	.nv.info.triton_poi_fused__native_batch_norm_legit_no_training_add_convolution_native_batch_norm_backward_relu_32,"",@"SHT_CUDA_INFO"
	.sectionflags	@""
	.align	4


	//----- nvinfo : EIATTR_CUDA_API_VERSION
	.align		4
        /*0000*/ 	.byte	0x04, 0x37
        /*0002*/ 	.short	(.L_11 - .L_10)
.L_10:
        /*0004*/ 	.word	0x0000007c


	//----- nvinfo : EIATTR_KPARAM_INFO
	.align		4
.L_11:
        /*0008*/ 	.byte	0x04, 0x17
        /*000a*/ 	.short	(.L_13 - .L_12)
.L_12:
        /*000c*/ 	.word	0x00000000
        /*0010*/ 	.short	0x000b
        /*0012*/ 	.short	0x0058
        /*0014*/ 	.byte	0x00, 0xf0, 0x11, 0x00


	//----- nvinfo : EIATTR_KPARAM_INFO
	.align		4
.L_13:
        /*0018*/ 	.byte	0x04, 0x17
        /*001a*/ 	.short	(.L_15 - .L_14)
.L_14:
        /*001c*/ 	.word	0x00000000
        /*0020*/ 	.short	0x000a
        /*0022*/ 	.short	0x0050
        /*0024*/ 	.byte	0x00, 0xf4, 0x21, 0x00


	//----- nvinfo : EIATTR_KPARAM_INFO
	.align		4
.L_15:
        /*0028*/ 	.byte	0x04, 0x17
        /*002a*/ 	.short	(.L_17 - .L_16)
.L_16:
        /*002c*/ 	.word	0x00000000
        /*0030*/ 	.short	0x0009
        /*0032*/ 	.short	0x0048
        /*0034*/ 	.byte	0x00, 0xf4, 0x21, 0x00


	//----- nvinfo : EIATTR_KPARAM_INFO
	.align		4
.L_17:
        /*0038*/ 	.byte	0x04, 0x17
        /*003a*/ 	.short	(.L_19 - .L_18)
.L_18:
        /*003c*/ 	.word	0x00000000
        /*0040*/ 	.short	0x0008
        /*0042*/ 	.short	0x0040
        /*0044*/ 	.byte	0x00, 0xf4, 0x21, 0x00


	//----- nvinfo : EIATTR_KPARAM_INFO
	.align		4
.L_19:
        /*0048*/ 	.byte	0x04, 0x17
        /*004a*/ 	.short	(.L_21 - .L_20)
.L_20:
        /*004c*/ 	.word	0x00000000
        /*0050*/ 	.short	0x0007
        /*0052*/ 	.short	0x0038
        /*0054*/ 	.byte	0x00, 0xf4, 0x21, 0x00


	//----- nvinfo : EIATTR_KPARAM_INFO
	.align		4
.L_21:
        /*0058*/ 	.byte	0x04, 0x17
        /*005a*/ 	.short	(.L_23 - .L_22)
.L_22:
        /*005c*/ 	.word	0x00000000
        /*0060*/ 	.short	0x0006
        /*0062*/ 	.short	0x0030
        /*0064*/ 	.byte	0x00, 0xf4, 0x21, 0x00


	//----- nvinfo : EIATTR_KPARAM_INFO
	.align		4
.L_23:
        /*0068*/ 	.byte	0x04, 0x17
        /*006a*/ 	.short	(.L_25 - .L_24)
.L_24:
        /*006c*/ 	.word	0x00000000
        /*0070*/ 	.short	0x0005
        /*0072*/ 	.short	0x0028
        /*0074*/ 	.byte	0x00, 0xf4, 0x21, 0x00


	//----- nvinfo : EIATTR_KPARAM_INFO
	.align		4
.L_25:
        /*0078*/ 	.byte	0x04, 0x17
        /*007a*/ 	.short	(.L_27 - .L_26)
.L_26:
        /*007c*/ 	.word	0x00000000
        /*0080*/ 	.short	0x0004
        /*0082*/ 	.short	0x0020
        /*0084*/ 	.byte	0x00, 0xf4, 0x21, 0x00


	//----- nvinfo : EIATTR_KPARAM_INFO
	.align		4
.L_27:
        /*0088*/ 	.byte	0x04, 0x17
        /*008a*/ 	.short	(.L_29 - .L_28)
.L_28:
        /*008c*/ 	.word	0x00000000
        /*0090*/ 	.short	0x0003
        /*0092*/ 	.short	0x0018
        /*0094*/ 	.byte	0x00, 0xf4, 0x21, 0x00


	//----- nvinfo : EIATTR_KPARAM_INFO
	.align		4
.L_29:
        /*0098*/ 	.byte	0x04, 0x17
        /*009a*/ 	.short	(.L_31 - .L_30)
.L_30:
        /*009c*/ 	.word	0x00000000
        /*00a0*/ 	.short	0x0002
        /*00a2*/ 	.short	0x0010
        /*00a4*/ 	.byte	0x00, 0xf4, 0x21, 0x00


	//----- nvinfo : EIATTR_KPARAM_INFO
	.align		4
.L_31:
        /*00a8*/ 	.byte	0x04, 0x17
        /*00aa*/ 	.short	(.L_33 - .L_32)
.L_32:
        /*00ac*/ 	.word	0x00000000
        /*00b0*/ 	.short	0x0001
        /*00b2*/ 	.short	0x0008
        /*00b4*/ 	.byte	0x00, 0xf4, 0x21, 0x00


	//----- nvinfo : EIATTR_KPARAM_INFO
	.align		4
.L_33:
        /*00b8*/ 	.byte	0x04, 0x17
        /*00ba*/ 	.short	(.L_35 - .L_34)
.L_34:
        /*00bc*/ 	.word	0x00000000
        /*00c0*/ 	.short	0x0000
        /*00c2*/ 	.short	0x0000
        /*00c4*/ 	.byte	0x00, 0xf4, 0x21, 0x00


	//----- nvinfo : EIATTR_SPARSE_MMA_MASK
	.align		4
.L_35:
        /*00c8*/ 	.byte	0x03, 0x50
        /*00ca*/ 	.short	0x0000


	//----- nvinfo : EIATTR_MAXREG_COUNT
	.align		4
        /*00cc*/ 	.byte	0x03, 0x1b
        /*00ce*/ 	.short	0x00ff


	//----- nvinfo : EIATTR_EXIT_INSTR_OFFSETS
	.align		4
        /*00d0*/ 	.byte	0x04, 0x1c
        /*00d2*/ 	.short	(.L_37 - .L_36)


	//   ....[0]....
.L_36:
        /*00d4*/ 	.word	0x000005e0


	//   ....[1]....
        /*00d8*/ 	.word	0x00000600


	//----- nvinfo : EIATTR_REQNTID
	.align		4
.L_37:
        /*00dc*/ 	.byte	0x04, 0x10
        /*00de*/ 	.short	(.L_39 - .L_38)
.L_38:
        /*00e0*/ 	.word	0x00000020
        /*00e4*/ 	.word	0x00000001
        /*00e8*/ 	.word	0x00000001


	//----- nvinfo : EIATTR_CBANK_PARAM_SIZE
	.align		4
.L_39:
        /*00ec*/ 	.byte	0x03, 0x19
        /*00ee*/ 	.short	0x005c


	//----- nvinfo : EIATTR_PARAM_CBANK
	.align		4
        /*00f0*/ 	.byte	0x04, 0x0a
        /*00f2*/ 	.short	(.L_41 - .L_40)
	.align		4
.L_40:
        /*00f4*/ 	.word	index@(.nv.constant0.triton_poi_fused__native_batch_norm_legit_no_training_add_convolution_native_batch_norm_backward_relu_32)
        /*00f8*/ 	.short	0x0210
        /*00fa*/ 	.short	0x005c


	//----- nvinfo : EIATTR_SW_WAR
	.align		4
.L_41:
        /*00fc*/ 	.byte	0x04, 0x36
        /*00fe*/ 	.short	(.L_43 - .L_42)
.L_42:
        /*0100*/ 	.word	0x00000008
.L_43:


//--------------------- .nv.callgraph             --------------------------
	.section	.nv.callgraph,"",@"SHT_CUDA_CALLGRAPH"
	.align	4
	.sectionentsize	8
	.align		4
        /*0000*/ 	.word	0x00000000
	.align		4
        /*0004*/ 	.word	0xffffffff
	.align		4
        /*0008*/ 	.word	0x00000000
	.align		4
        /*000c*/ 	.word	0xfffffffe
	.align		4
        /*0010*/ 	.word	0x00000000
	.align		4
        /*0014*/ 	.word	0xfffffffd
	.align		4
        /*0018*/ 	.word	0x00000000
	.align		4
        /*001c*/ 	.word	0xfffffffc


//--------------------- .nv.constant4             --------------------------
	.section	.nv.constant4,"a",@progbits
	.align	8
	.align		8
.nv.constant4:
        /*0000*/ 	.dword	_$_str
	.align		8
        /*0008*/ 	.dword	_$_str_$_2


//--------------------- .text.triton_poi_fused__native_batch_norm_legit_no_training_add_convolution_native_batch_norm_backward_relu_32 --------------------------
	.section	.text.triton_poi_fused__native_batch_norm_legit_no_training_add_convolution_native_batch_norm_backward_relu_32,"ax",@progbits
	.align	128
        .global         triton_poi_fused__native_batch_norm_legit_no_training_add_convolution_native_batch_norm_backward_relu_32
        .type           triton_poi_fused__native_batch_norm_legit_no_training_add_convolution_native_batch_norm_backward_relu_32,@function
        .size           triton_poi_fused__native_batch_norm_legit_no_training_add_convolution_native_batch_norm_backward_relu_32,(.L_x_1 - triton_poi_fused__native_batch_norm_legit_no_training_add_convolution_native_batch_norm_backward_relu_32)
        .other          triton_poi_fused__native_batch_norm_legit_no_training_add_convolution_native_batch_norm_backward_relu_32,@"STO_CUDA_ENTRY STV_DEFAULT"
triton_poi_fused__native_batch_norm_legit_no_training_add_convolution_native_batch_norm_backward_relu_32:
.text.triton_poi_fused__native_batch_norm_legit_no_training_add_convolution_native_batch_norm_backward_relu_32:
[----:B------:R-:W0:Y:S01]  /*0000*/  LDC R1, c[0x0][0x28] ;  /* 0x00000a00ff017b82 */ /* 0x000e220000000800 */
[----:B------:R-:W1:Y:S07]  /*0010*/  S2R R0, SR_TID.X ;  /* 0x0000000000007919 */ /* 0x000e6e0000002100 */
[----:B------:R-:W2:Y:S01]  /*0020*/  LDC.64 R8, c[0x0][0x240] ;  /* 0x00009000ff087b82 */ /* 0x000ea20000000a00 */
[----:B------:R-:W-:Y:S01]  /*0030*/  ULDC.64 UR4, c[0x0][0x208] ;  /* 0x0000820000047ab9 */ /* 0x000fe20000000a00 */
[----:B------:R-:W3:Y:S06]  /*0040*/  S2R R5, SR_CTAID.X ;  /* 0x0000000000057919 */ /* 0x000eec0000002500 */
[----:B------:R-:W4:Y:S08]  /*0050*/  LDC.64 R14, c[0x0][0x220] ;  /* 0x00008800ff0e7b82 */ /* 0x000f300000000a00 */
[----:B------:R-:W5:Y:S08]  /*0060*/  LDC.64 R18, c[0x0][0x228] ;  /* 0x00008a00ff127b82 */ /* 0x000f700000000a00 */
[----:B------:R-:W5:Y:S01]  /*0070*/  LDC.64 R24, c[0x0][0x230] ;  /* 0x00008c00ff187b82 */ /* 0x000f620000000a00 */
[----:B-1----:R-:W-:-:S07]  /*0080*/  SHF.L.U32 R0, R0, 0x1, RZ ;  /* 0x0000000100007819 */ /* 0x002fce00000006ff */
[----:B------:R-:W1:Y:S01]  /*0090*/  LDC.64 R22, c[0x0][0x218] ;  /* 0x00008600ff167b82 */ /* 0x000e620000000a00 */
[----:B---3--:R-:W-:Y:S02]  /*00a0*/  SHF.R.S32.HI R3, RZ, 0x19, R5 ;  /* 0x00000019ff037819 */ /* 0x008fe40000011405 */
[----:B------:R-:W-:Y:S02]  /*00b0*/  LOP3.LUT R0, R0, 0x3e, RZ, 0xc0, !PT ;  /* 0x0000003e00007812 */ /* 0x000fe400078ec0ff */
[----:B------:R-:W-:-:S03]  /*00c0*/  SGXT R3, R3, 0x1 ;  /* 0x000000010303781a */ /* 0x000fc60000000200 */
[----:B------:R-:W3:Y:S01]  /*00d0*/  LDC.64 R20, c[0x0][0x210] ;  /* 0x00008400ff147b82 */ /* 0x000ee20000000a00 */
[----:B------:R-:W-:-:S04]  /*00e0*/  LEA R0, R5, R0, 0x6 ;  /* 0x0000000005007211 */ /* 0x000fc800078e30ff */
[----:B------:R-:W-:Y:S02]  /*00f0*/  LEA.HI R3, R3, R0, RZ, 0x2 ;  /* 0x0000000003037211 */ /* 0x000fe400078f10ff */
[----:B------:R-:W-:Y:S01]  /*0100*/  ISETP.GE.AND P0, PT, R0, 0x40, PT ;  /* 0x000000400000780c */ /* 0x000fe20003f06270 */
[----:B------:R-:W3:Y:S01]  /*0110*/  LDC.64 R26, c[0x0][0x238] ;  /* 0x00008e00ff1a7b82 */ /* 0x000ee20000000a00 */
[----:B------:R-:W-:-:S04]  /*0120*/  LOP3.LUT R3, R3, 0xfffffffc, RZ, 0xc0, !PT ;  /* 0xfffffffc03037812 */ /* 0x000fc800078ec0ff */
[----:B------:R-:W-:Y:S02]  /*0130*/  IADD3 R33, R0, -R3, RZ ;  /* 0x8000000300217210 */ /* 0x000fe40007ffe0ff */
[----:B------:R-:W-:Y:S01]  /*0140*/  CS2R R2, SRZ ;  /* 0x0000000000027805 */ /* 0x000fe2000001ff00 */
[----:B------:R-:W3:Y:S02]  /*0150*/  LDC.64 R28, c[0x0][0x248] ;  /* 0x00009200ff1c7b82 */ /* 0x000ee40000000a00 */
[----:B--2---:R-:W-:-:S05]  /*0160*/  IMAD.WIDE R8, R33, 0x4, R8 ;  /* 0x0000000421087825 */ /* 0x004fca00078e0208 */
[----:B------:R3:W2:Y:S01]  /*0170*/  @!P0 LDG.E.EL.64 R2, desc[UR4][R8.64] ;  /* 0x0000000408028981 */ /* 0x0006a2000c2e1b00 */
[----:B------:R-:W3:Y:S01]  /*0180*/  LDC.64 R30, c[0x0][0x250] ;  /* 0x00009400ff1e7b82 */ /* 0x000ee20000000a00 */
[----:B------:R-:W-:Y:S02]  /*0190*/  CS2R R4, SRZ ;  /* 0x0000000000047805 */ /* 0x000fe4000001ff00 */
[----:B------:R-:W-:Y:S01]  /*01a0*/  CS2R R6, SRZ ;  /* 0x0000000000067805 */ /* 0x000fe2000001ff00 */
[----:B----4-:R-:W-:-:S04]  /*01b0*/  IMAD.WIDE R14, R0, 0x4, R14 ;  /* 0x00000004000e7825 */ /* 0x010fc800078e020e */
[----:B-----5:R-:W-:Y:S01]  /*01c0*/  IMAD.WIDE R18, R33, 0x4, R18 ;  /* 0x0000000421127825 */ /* 0x020fe200078e0212 */
[----:B------:R-:W-:Y:S02]  /*01d0*/  CS2R R16, SRZ ;  /* 0x0000000000107805 */ /* 0x000fe4000001ff00 */
[----:B------:R-:W-:Y:S02]  /*01e0*/  CS2R R10, SRZ ;  /* 0x00000000000a7805 */ /* 0x000fe4000001ff00 */
[----:B------:R-:W-:Y:S01]  /*01f0*/  CS2R R12, SRZ ;  /* 0x00000000000c7805 */ /* 0x000fe2000001ff00 */
[----:B------:R4:W5:Y:S01]  /*0200*/  @!P0 LDG.E.64 R4, desc[UR4][R14.64] ;  /* 0x000000040e048981 */ /* 0x000962000c1e1b00 */
[----:B0-----:R-:W-:-:S03]  /*0210*/  IMAD.WIDE R24, R0, 0x4, R24 ;  /* 0x0000000400187825 */ /* 0x001fc600078e0218 */
[----:B------:R0:W5:Y:S01]  /*0220*/  @!P0 LDG.E.EL.64 R6, desc[UR4][R18.64] ;  /* 0x0000000412068981 */ /* 0x000162000c2e1b00 */
[----:B-1----:R-:W-:-:S03]  /*0230*/  IMAD.WIDE R22, R33, 0x4, R22 ;  /* 0x0000000421167825 */ /* 0x002fc600078e0216 */
[----:B------:R1:W5:Y:S01]  /*0240*/  @!P0 LDG.E.64 R16, desc[UR4][R24.64] ;  /* 0x0000000418108981 */ /* 0x000362000c1e1b00 */
[----:B---3--:R-:W-:Y:S01]  /*0250*/  IMAD.WIDE R8, R0, 0x4, R20 ;  /* 0x0000000400087825 */ /* 0x008fe200078e0214 */
[----:B----4-:R-:W-:Y:S02]  /*0260*/  CS2R R14, SRZ ;  /* 0x00000000000e7805 */ /* 0x010fe4000001ff00 */
[----:B------:R3:W4:Y:S01]  /*0270*/  @!P0 LDG.E.EL.64 R10, desc[UR4][R22.64] ;  /* 0x00000004160a8981 */ /* 0x000722000c2e1b00 */
[----:B------:R-:W-:-:S03]  /*0280*/  IMAD.WIDE R26, R33, 0x4, R26 ;  /* 0x00000004211a7825 */ /* 0x000fc600078e021a */
[----:B------:R-:W4:Y:S01]  /*0290*/  @!P0 LDG.E.64 R12, desc[UR4][R8.64] ;  /* 0x00000004080c8981 */ /* 0x000f22000c1e1b00 */
[----:B------:R-:W-:Y:S02]  /*02a0*/  CS2R R20, SRZ ;  /* 0x0000000000147805 */ /* 0x000fe4000001ff00 */
[----:B0-----:R-:W-:Y:S01]  /*02b0*/  CS2R R18, SRZ ;  /* 0x0000000000127805 */ /* 0x001fe2000001ff00 */
[----:B------:R-:W4:Y:S01]  /*02c0*/  @!P0 LDG.E.EL.64 R14, desc[UR4][R26.64] ;  /* 0x000000041a0e8981 */ /* 0x000f22000c2e1b00 */
[----:B------:R-:W-:-:S04]  /*02d0*/  IMAD.WIDE R28, R33, 0x4, R28 ;  /* 0x00000004211c7825 */ /* 0x000fc800078e021c */
[----:B------:R-:W-:Y:S01]  /*02e0*/  IMAD.WIDE R30, R33, 0x4, R30 ;  /* 0x00000004211e7825 */ /* 0x000fe200078e021e */
[----:B------:R-:W4:Y:S04]  /*02f0*/  @!P0 LDG.E.EL.64 R20, desc[UR4][R28.64] ;  /* 0x000000041c148981 */ /* 0x000f28000c2e1b00 */
[----:B------:R-:W4:Y:S01]  /*0300*/  @!P0 LDG.E.EL.64 R18, desc[UR4][R30.64] ;  /* 0x000000041e128981 */ /* 0x000f22000c2e1b00 */
[----:B-1----:R-:W-:Y:S01]  /*0310*/  HFMA2.MMA R24, -RZ, RZ, 1.625, 0 ;  /* 0x3e800000ff187435 */ /* 0x002fe200000001ff */
[----:B--2---:R-:W-:Y:S01]  /*0320*/  FADD R2, R2, 9.9999997473787516356e-06 ;  /* 0x3727c5ac02027421 */ /* 0x004fe20000000000 */
[----:B------:R-:W-:-:S03]  /*0330*/  FADD R3, R3, 9.9999997473787516356e-06 ;  /* 0x3727c5ac03037421 */ /* 0x000fc60000000000 */
[----:B---3--:R-:W0:Y:S08]  /*0340*/  MUFU.SQRT R22, R2 ;  /* 0x0000000200167308 */ /* 0x008e300000002000 */
[----:B------:R-:W1:Y:S01]  /*0350*/  MUFU.SQRT R23, R3 ;  /* 0x0000000300177308 */ /* 0x000e620000002000 */
[C---:B0-----:R-:W-:Y:S02]  /*0360*/  FSETP.GT.AND P1, PT, R22.reuse, 8.50705917302346158658e+37, PT ;  /* 0x7e8000001600780b */ /* 0x041fe40003f24000 */
[----:B------:R-:W-:-:S02]  /*0370*/  FSETP.GEU.AND P3, PT, R22, 1.175494350822287508e-38, PT ;  /* 0x008000001600780b */ /* 0x000fc40003f6e000 */
[C---:B-1----:R-:W-:Y:S02]  /*0380*/  FSETP.GT.AND P2, PT, R23.reuse, 8.50705917302346158658e+37, PT ;  /* 0x7e8000001700780b */ /* 0x042fe40003f44000 */
[----:B------:R-:W-:-:S07]  /*0390*/  FSETP.GEU.AND P4, PT, R23, 1.175494350822287508e-38, PT ;  /* 0x008000001700780b */ /* 0x000fce0003f8e000 */
[----:B------:R-:W-:-:S04]  /*03a0*/  @P1 FMUL R22, R22, 0.25 ;  /* 0x3e80000016161820 */ /* 0x000fc80000400000 */
[----:B------:R-:W-:Y:S01]  /*03b0*/  @!P3 FMUL R22, R22, 16777216 ;  /* 0x4b8000001616b820 */ /* 0x000fe20000400000 */
[----:B------:R-:W-:-:S04]  /*03c0*/  @P2 FMUL R23, R23, 0.25 ;  /* 0x3e80000017172820 */ /* 0x000fc80000400000 */
[----:B------:R-:W-:Y:S01]  /*03d0*/  @!P4 FMUL R23, R23, 16777216 ;  /* 0x4b8000001717c820 */ /* 0x000fe20000400000 */
[----:B------:R-:W0:Y:S01]  /*03e0*/  MUFU.RCP R22, R22 ;  /* 0x0000001600167308 */ /* 0x000e220000001000 */
[----:B-----5:R-:W-:Y:S01]  /*03f0*/  FADD R2, R7, R5 ;  /* 0x0000000507027221 */ /* 0x020fe20000000000 */
[----:B------:R-:W-:-:S06]  /*0400*/  FADD R3, R6, R4 ;  /* 0x0000000406037221 */ /* 0x000fcc0000000000 */
[----:B------:R-:W1:Y:S01]  /*0410*/  MUFU.RCP R23, R23 ;  /* 0x0000001700177308 */ /* 0x000e620000001000 */
[----:B------:R-:W-:Y:S01]  /*0420*/  FSEL R7, R24, 1, P1 ;  /* 0x3f80000018077808 */ /* 0x000fe20000800000 */
[----:B------:R-:W-:Y:S01]  /*0430*/  FADD R4, R2, R17 ;  /* 0x0000001102047221 */ /* 0x000fe20000000000 */
[----:B------:R-:W-:Y:S01]  /*0440*/  FSEL R6, R24, 1, P2 ;  /* 0x3f80000018067808 */ /* 0x000fe20001000000 */
[----:B------:R-:W-:Y:S01]  /*0450*/  FADD R5, R3, R16 ;  /* 0x0000001003057221 */ /* 0x000fe20000000000 */
[----:B----4-:R-:W-:Y:S01]  /*0460*/  FADD R10, R10, R12 ;  /* 0x0000000c0a0a7221 */ /* 0x010fe20000000000 */
[----:B------:R-:W-:Y:S01]  /*0470*/  FADD R11, R11, R13 ;  /* 0x0000000d0b0b7221 */ /* 0x000fe20000000000 */
[----:B------:R-:W2:Y:S01]  /*0480*/  LDC.64 R2, c[0x0][0x258] ;  /* 0x00009600ff027b82 */ /* 0x000ea20000000a00 */
[----:B------:R-:W-:Y:S01]  /*0490*/  @!P3 FMUL R7, R7, 16777216 ;  /* 0x4b8000000707b820 */ /* 0x000fe20000400000 */
[----:B------:R-:W-:Y:S01]  /*04a0*/  @!P4 FMUL R6, R6, 16777216 ;  /* 0x4b8000000606c820 */ /* 0x000fe20000400000 */
[----:B------:R-:W-:Y:S01]  /*04b0*/  FADD R10, R10, R5 ;  /* 0x000000050a0a7221 */ /* 0x000fe20000000000 */
[----:B------:R-:W-:Y:S01]  /*04c0*/  FADD R11, R11, R4 ;  /* 0x000000040b0b7221 */ /* 0x000fe20000000000 */
[----:B0-----:R-:W-:-:S02]  /*04d0*/  FMUL R7, R22, R7 ;  /* 0x0000000716077220 */ /* 0x001fc40000400000 */
[----:B------:R-:W-:Y:S01]  /*04e0*/  FADD R14, R10, -R14 ;  /* 0x8000000e0a0e7221 */ /* 0x000fe20000000000 */
[----:B-1----:R-:W-:Y:S01]  /*04f0*/  FMUL R6, R23, R6 ;  /* 0x0000000617067220 */ /* 0x002fe20000400000 */
[----:B------:R-:W-:Y:S01]  /*0500*/  FADD R15, R11, -R15 ;  /* 0x8000000f0b0f7221 */ /* 0x000fe20000000000 */
[----:B------:R-:W0:Y:S01]  /*0510*/  LDC.64 R4, c[0x0][0x260] ;  /* 0x00009800ff047b82 */ /* 0x000e220000000a00 */
[----:B------:R-:W-:Y:S02]  /*0520*/  FMUL R7, R14, R7 ;  /* 0x000000070e077220 */ /* 0x000fe40000400000 */
[----:B------:R-:W-:Y:S02]  /*0530*/  FMUL R6, R15, R6 ;  /* 0x000000060f067220 */ /* 0x000fe40000400000 */
[----:B------:R-:W-:Y:S02]  /*0540*/  FFMA R7, R7, R20, R18 ;  /* 0x0000001407077223 */ /* 0x000fe40000000012 */
[----:B------:R-:W-:-:S03]  /*0550*/  FFMA R6, R6, R21, R19 ;  /* 0x0000001506067223 */ /* 0x000fc60000000013 */
[C---:B------:R-:W-:Y:S02]  /*0560*/  FSETP.GEU.AND P1, PT, R7.reuse, RZ, PT ;  /* 0x000000ff0700720b */ /* 0x040fe40003f2e000 */
[----:B------:R-:W-:Y:S01]  /*0570*/  FSETP.GEU.AND P2, PT, R6, RZ, PT ;  /* 0x000000ff0600720b */ /* 0x000fe20003f4e000 */
[----:B--2---:R-:W-:Y:S01]  /*0580*/  IMAD.WIDE R2, R0, 0x4, R2 ;  /* 0x0000000400027825 */ /* 0x004fe200078e0202 */
[----:B------:R-:W-:Y:S02]  /*0590*/  FSEL R12, R7, RZ, P1 ;  /* 0x000000ff070c7208 */ /* 0x000fe40000800000 */
[----:B------:R-:W-:Y:S01]  /*05a0*/  FSEL R13, R6, RZ, P2 ;  /* 0x000000ff060d7208 */ /* 0x000fe20001000000 */
[----:B------:R1:W-:Y:S04]  /*05b0*/  @!P0 STG.E.64 desc[UR4][R8.64], R10 ;  /* 0x0000000a08008986 */ /* 0x0003e8000c101b04 */
[----:B------:R1:W-:Y:S01]  /*05c0*/  @!P0 STG.E.64 desc[UR4][R2.64], R12 ;  /* 0x0000000c02008986 */ /* 0x0003e2000c101b04 */
[----:B0-----:R-:W-:Y:S01]  /*05d0*/  IMAD.WIDE R4, R0, 0x4, R4 ;  /* 0x0000000400047825 */ /* 0x001fe200078e0204 */
[----:B------:R-:W-:Y:S06]  /*05e0*/  @P0 EXIT ;  /* 0x000000000000094d */ /* 0x000fec0003800000 */
[----:B------:R-:W-:Y:S01]  /*05f0*/  STG.E.64 desc[UR4][R4.64], R14 ;  /* 0x0000000e04007986 */ /* 0x000fe2000c101b04 */
[----:B------:R-:W-:Y:S05]  /*0600*/  EXIT ;  /* 0x000000000000794d */ /* 0x000fea0003800000 */
.L_x_0:
[----:B------:R-:W-:-:S00]  /*0610*/  BRA `(.L_x_0) ;  /* 0xfffffffc00fc7947 */ /* 0x000fc0000383ffff */
[----:B------:R-:W-:-:S00]  /*0620*/  NOP ;  /* 0x0000000000007918 */ /* 0x000fc00000000000 */
        /* <DEDUP_REMOVED lines=13> */
.L_x_1:


//--------------------- .nv.global.init           --------------------------
	.section	.nv.global.init,"aw",@progbits
.nv.global.init:
	.type		_$_str,@object
	.size		_$_str,(_$_str_$_2 - _$_str)
_$_str:
        /*0000*/ 	.byte	0x5f, 0x5f, 0x43, 0x55, 0x44, 0x41, 0x5f, 0x46, 0x54, 0x5a, 0x00
	.type		_$_str_$_2,@object
	.size		_$_str_$_2,(.L_1 - _$_str_$_2)
_$_str_$_2:
        /*000b*/ 	.byte	0x5f, 0x5f, 0x43, 0x55, 0x44, 0x41, 0x5f, 0x50, 0x52, 0x45, 0x43, 0x5f, 0x53, 0x51, 0x52, 0x54
        /*001b*/ 	.byte	0x00
.L_1:


//--------------------- .nv.constant0.triton_poi_fused__native_batch_norm_legit_no_training_add_convolution_native_batch_norm_backward_relu_32 --------------------------
	.section	.nv.constant0.triton_poi_fused__native_batch_norm_legit_no_training_add_convolution_native_batch_norm_backward_relu_32,"a",@progbits
	.sectionflags	@""
	.align	4
.nv.constant0.triton_poi_fused__native_batch_norm_legit_no_training_add_convolution_native_batch_norm_backward_relu_32:
	.zero		620
